//
// Generated by NVIDIA NVVM Compiler
//
// Compiler Build ID: CL-36424714
// Cuda compilation tools, release 13.0, V13.0.88
// Based on NVVM 20.0.0
//

.version 9.0
.target sm_100
.address_size 64

	// .globl	_Z14sumSingleBlockPi
.extern .shared .align 16 .b8 dcopy[];

.visible .entry _Z14sumSingleBlockPi(
	.param .u64 .ptr .align 1 _Z14sumSingleBlockPi_param_0
)
{
	.reg .pred 	%p<3>;
	.reg .b32 	%r<16>;
	.reg .b64 	%rd<7>;

	ld.param.u64 	%rd2, [_Z14sumSingleBlockPi_param_0];
	cvta.to.global.u64 	%rd1, %rd2;
	mov.u32 	%r1, %tid.x;
	mov.u32 	%r15, %ntid.x;
	shl.b32 	%r3, %r1, 1;
	mov.b32 	%r14, 1;
$L__BB0_1:
	setp.ge.u32 	%p1, %r1, %r15;
	@%p1 bra 	$L__BB0_3;
	mul.lo.s32 	%r9, %r3, %r14;
	add.s32 	%r10, %r9, %r14;
	mul.wide.s32 	%rd3, %r10, 4;
	add.s64 	%rd4, %rd1, %rd3;
	ld.global.u32 	%r11, [%rd4];
	mul.wide.s32 	%rd5, %r9, 4;
	add.s64 	%rd6, %rd1, %rd5;
	ld.global.u32 	%r12, [%rd6];
	add.s32 	%r13, %r12, %r11;
	st.global.u32 	[%rd6], %r13;
$L__BB0_3:
	shr.u32 	%r6, %r15, 1;
	shl.b32 	%r14, %r14, 1;
	setp.gt.u32 	%p2, %r15, 1;
	mov.u32 	%r15, %r6;
	@%p2 bra 	$L__BB0_1;
	ret;

}
	// .globl	_Z15sumSingleBlock2Pi
.visible .entry _Z15sumSingleBlock2Pi(
	.param .u64 .ptr .align 1 _Z15sumSingleBlock2Pi_param_0
)
{
	.reg .pred 	%p<4>;
	.reg .b32 	%r<27>;
	.reg .b64 	%rd<5>;

	ld.param.u64 	%rd2, [_Z15sumSingleBlock2Pi_param_0];
	cvta.to.global.u64 	%rd1, %rd2;
	mov.u32 	%r1, %tid.x;
	shl.b32 	%r2, %r1, 1;
	mul.wide.u32 	%rd3, %r2, 4;
	add.s64 	%rd4, %rd1, %rd3;
	ld.global.u32 	%r9, [%rd4];
	shl.b32 	%r10, %r1, 3;
	mov.u32 	%r11, dcopy;
	add.s32 	%r12, %r11, %r10;
	ld.global.u32 	%r13, [%rd4+4];
	st.shared.v2.u32 	[%r12], {%r9, %r13};
	mov.b32 	%r25, 1;
	mov.u32 	%r26, %ntid.x;
$L__BB1_1:
	setp.ge.u32 	%p1, %r1, %r26;
	@%p1 bra 	$L__BB1_3;
	mul.lo.s32 	%r14, %r2, %r25;
	add.s32 	%r15, %r14, %r25;
	shl.b32 	%r16, %r15, 2;
	add.s32 	%r18, %r11, %r16;
	ld.shared.u32 	%r19, [%r18];
	shl.b32 	%r20, %r14, 2;
	add.s32 	%r21, %r11, %r20;
	ld.shared.u32 	%r22, [%r21];
	add.s32 	%r23, %r22, %r19;
	st.shared.u32 	[%r21], %r23;
$L__BB1_3:
	shr.u32 	%r6, %r26, 1;
	shl.b32 	%r25, %r25, 1;
	setp.gt.u32 	%p2, %r26, 1;
	mov.u32 	%r26, %r6;
	@%p2 bra 	$L__BB1_1;
	setp.ne.s32 	%p3, %r1, 0;
	@%p3 bra 	$L__BB1_6;
	ld.shared.u32 	%r24, [dcopy];
	st.global.u32 	[%rd1], %r24;
$L__BB1_6:
	ret;

}


// ===== COMPILED SASS (sm_100) =====

	.target	sm_100

	.elftype	@"ET_EXEC"


//--------------------- .note.nv.tkinfo           --------------------------
	.section	.note.nv.tkinfo,"",@"SHT_NOTE"
	.sectionflags	@"SHF_NOTE_NV_TKINFO"
	.tkinfo
        /*0018*/ 	.word	0x00000002
        /*0030*/ 	.string	""
        /*0030*/ 	.string	"ptxas"
        /*0030*/ 	.string	"Cuda compilation tools, release 13.0, V13.0.88"
        /*0030*/ 	.string	"Build cuda_13.0.r13.0/compiler.36424714_0"
        /*0030*/ 	.string	"-arch sm_100 -m 64 "



//--------------------- .note.nv.cuinfo           --------------------------
	.section	.note.nv.cuinfo,"",@"SHT_NOTE"
	.sectionflags	@"SHF_NOTE_NV_CUINFO"
        /*0018*/ 	.short	0x0002
        /*001a*/ 	.short	0x0064
        /*001c*/ 	.short	0x0082
	.zero		2


//--------------------- .nv.info                  --------------------------
	.section	.nv.info,"",@"SHT_CUDA_INFO"
	.align	4


	//----- nvinfo : EIATTR_REGCOUNT
	.align		4
        /*0000*/ 	.byte	0x04, 0x2f
        /*0002*/ 	.short	(.L_1 - .L_0)
	.align		4
.L_0:
        /*0004*/ 	.word	index@(_Z14sumSingleBlockPi)
        /*0008*/ 	.word	0x0000000c


	//----- nvinfo : EIATTR_FRAME_SIZE
	.align		4
.L_1:
        /*000c*/ 	.byte	0x04, 0x11
        /*000e*/ 	.short	(.L_3 - .L_2)
	.align		4
.L_2:
        /*0010*/ 	.word	index@(_Z14sumSingleBlockPi)
        /*0014*/ 	.word	0x00000000


	//----- nvinfo : EIATTR_REGCOUNT
	.align		4
.L_3:
        /*0018*/ 	.byte	0x04, 0x2f
        /*001a*/ 	.short	(.L_5 - .L_4)
	.align		4
.L_4:
        /*001c*/ 	.word	index@(_Z15sumSingleBlock2Pi)
        /*0020*/ 	.word	0x0000000a


	//----- nvinfo : EIATTR_FRAME_SIZE
	.align		4
.L_5:
        /*0024*/ 	.byte	0x04, 0x11
        /*0026*/ 	.short	(.L_7 - .L_6)
	.align		4
.L_6:
        /*0028*/ 	.word	index@(_Z15sumSingleBlock2Pi)
        /*002c*/ 	.word	0x00000000


	//----- nvinfo : EIATTR_MIN_STACK_SIZE
	.align		4
.L_7:
        /*0030*/ 	.byte	0x04, 0x12
        /*0032*/ 	.short	(.L_9 - .L_8)
	.align		4
.L_8:
        /*0034*/ 	.word	index@(_Z15sumSingleBlock2Pi)
        /*0038*/ 	.word	0x00000000


	//----- nvinfo : EIATTR_MIN_STACK_SIZE
	.align		4
.L_9:
        /*003c*/ 	.byte	0x04, 0x12
        /*003e*/ 	.short	(.L_11 - .L_10)
	.align		4
.L_10:
        /*0040*/ 	.word	index@(_Z14sumSingleBlockPi)
        /*0044*/ 	.word	0x00000000
.L_11:


//--------------------- .nv.compat                --------------------------
	.section	.nv.compat,"",@"SHT_CUDA_COMPAT_INFO"
	.align	4
        /*0000*/ 	.byte	0x02, 0x09, 0x00, 0x00, 0x02, 0x02, 0x01, 0x00, 0x02, 0x05, 0x05, 0x00, 0x03, 0x07, 0x01, 0x01
        /*0010*/ 	.byte	0x02, 0x03, 0x00, 0x00, 0x02, 0x06, 0x01, 0x00, 0x04, 0x0b, 0x08, 0x00, 0x09, 0x00, 0x00, 0x00
        /*0020*/ 	.byte	0x00, 0x00, 0x00, 0x00


//--------------------- .nv.info._Z15sumSingleBlock2Pi --------------------------
	.section	.nv.info._Z15sumSingleBlock2Pi,"",@"SHT_CUDA_INFO"
	.sectionflags	@""
	.align	4


	//----- nvinfo : EIATTR_CUDA_API_VERSION
	.align		4
        /*0000*/ 	.byte	0x04, 0x37
        /*0002*/ 	.short	(.L_13 - .L_12)
.L_12:
        /*0004*/ 	.word	0x00000082


	//----- nvinfo : EIATTR_KPARAM_INFO
	.align		4
.L_13:
        /*0008*/ 	.byte	0x04, 0x17
        /*000a*/ 	.short	(.L_15 - .L_14)
.L_14:
        /*000c*/ 	.word	0x00000000
        /*0010*/ 	.short	0x0000
        /*0012*/ 	.short	0x0000
        /*0014*/ 	.byte	0x00, 0xf5, 0x21, 0x00


	//----- nvinfo : EIATTR_SPARSE_MMA_MASK
	.align		4
.L_15:
        /*0018*/ 	.byte	0x03, 0x50
        /*001a*/ 	.short	0x0000


	//----- nvinfo : EIATTR_MAXREG_COUNT
	.align		4
        /*001c*/ 	.byte	0x03, 0x1b
        /*001e*/ 	.short	0x00ff


	//----- nvinfo : EIATTR_MERCURY_ISA_VERSION
	.align		4
        /*0020*/ 	.byte	0x03, 0x5f
        /*0022*/ 	.short	0x0101


	//----- nvinfo : EIATTR_VRC_CTA_INIT_COUNT
	.align		4
        /*0024*/ 	.byte	0x02, 0x4a
	.zero		1
	.zero		1


	//----- nvinfo : EIATTR_EXIT_INSTR_OFFSETS
	.align		4
        /*0028*/ 	.byte	0x04, 0x1c
        /*002a*/ 	.short	(.L_17 - .L_16)


	//   ....[0]....
.L_16:
        /*002c*/ 	.word	0x000001e0


	//   ....[1]....
        /*0030*/ 	.word	0x00000250


	//----- nvinfo : EIATTR_CBANK_PARAM_SIZE
	.align		4
.L_17:
        /*0034*/ 	.byte	0x03, 0x19
        /*0036*/ 	.short	0x0008


	//----- nvinfo : EIATTR_PARAM_CBANK
	.align		4
        /*0038*/ 	.byte	0x04, 0x0a
        /*003a*/ 	.short	(.L_19 - .L_18)
	.align		4
.L_18:
        /*003c*/ 	.word	index@(.nv.constant0._Z15sumSingleBlock2Pi)
        /*0040*/ 	.short	0x0380
        /*0042*/ 	.short	0x0008


	//----- nvinfo : EIATTR_SW_WAR
	.align		4
.L_19:
        /*0044*/ 	.byte	0x04, 0x36
        /*0046*/ 	.short	(.L_21 - .L_20)
.L_20:
        /*0048*/ 	.word	0x00000008
.L_21:


//--------------------- .nv.info._Z14sumSingleBlockPi --------------------------
	.section	.nv.info._Z14sumSingleBlockPi,"",@"SHT_CUDA_INFO"
	.sectionflags	@""
	.align	4


	//----- nvinfo : EIATTR_CUDA_API_VERSION
	.align		4
        /*0000*/ 	.byte	0x04, 0x37
        /*0002*/ 	.short	(.L_23 - .L_22)
.L_22:
        /*0004*/ 	.word	0x00000082


	//----- nvinfo : EIATTR_KPARAM_INFO
	.align		4
.L_23:
        /*0008*/ 	.byte	0x04, 0x17
        /*000a*/ 	.short	(.L_25 - .L_24)
.L_24:
        /*000c*/ 	.word	0x00000000
        /*0010*/ 	.short	0x0000
        /*0012*/ 	.short	0x0000
        /*0014*/ 	.byte	0x00, 0xf5, 0x21, 0x00


	//----- nvinfo : EIATTR_SPARSE_MMA_MASK
	.align		4
.L_25:
        /*0018*/ 	.byte	0x03, 0x50
        /*001a*/ 	.short	0x0000


	//----- nvinfo : EIATTR_MAXREG_COUNT
	.align		4
        /*001c*/ 	.byte	0x03, 0x1b
        /*001e*/ 	.short	0x00ff


	//----- nvinfo : EIATTR_MERCURY_ISA_VERSION
	.align		4
        /*0020*/ 	.byte	0x03, 0x5f
        /*0022*/ 	.short	0x0101


	//----- nvinfo : EIATTR_VRC_CTA_INIT_COUNT
	.align		4
        /*0024*/ 	.byte	0x02, 0x4a
	.zero		1
	.zero		1


	//----- nvinfo : EIATTR_EXIT_INSTR_OFFSETS
	.align		4
        /*0028*/ 	.byte	0x04, 0x1c
        /*002a*/ 	.short	(.L_27 - .L_26)


	//   ....[0]....
.L_26:
        /*002c*/ 	.word	0x00000180


	//----- nvinfo : EIATTR_CRS_STACK_SIZE
	.align		4
.L_27:
        /*0030*/ 	.byte	0x04, 0x1e
        /*0032*/ 	.short	(.L_29 - .L_28)
.L_28:
        /*0034*/ 	.word	0x00000000


	//----- nvinfo : EIATTR_CBANK_PARAM_SIZE
	.align		4
.L_29:
        /*0038*/ 	.byte	0x03, 0x19
        /*003a*/ 	.short	0x0008


	//----- nvinfo : EIATTR_PARAM_CBANK
	.align		4
        /*003c*/ 	.byte	0x04, 0x0a
        /*003e*/ 	.short	(.L_31 - .L_30)
	.align		4
.L_30:
        /*0040*/ 	.word	index@(.nv.constant0._Z14sumSingleBlockPi)
        /*0044*/ 	.short	0x0380
        /*0046*/ 	.short	0x0008


	//----- nvinfo : EIATTR_SW_WAR
	.align		4
.L_31:
        /*0048*/ 	.byte	0x04, 0x36
        /*004a*/ 	.short	(.L_33 - .L_32)
.L_32:
        /*004c*/ 	.word	0x00000008
.L_33:


//--------------------- .nv.callgraph             --------------------------
	.section	.nv.callgraph,"",@"SHT_CUDA_CALLGRAPH"
	.align	4
	.sectionentsize	8
	.align		4
        /*0000*/ 	.word	0x00000000
	.align		4
        /*0004*/ 	.word	0xffffffff
	.align		4
        /*0008*/ 	.word	0x00000000
	.align		4
        /*000c*/ 	.word	0xfffffffe
	.align		4
        /*0010*/ 	.word	0x00000000
	.align		4
        /*0014*/ 	.word	0xfffffffd
	.align		4
        /*0018*/ 	.word	0x00000000
	.align		4
        /*001c*/ 	.word	0xfffffffc


//--------------------- .text._Z15sumSingleBlock2Pi --------------------------
	.section	.text._Z15sumSingleBlock2Pi,"ax",@progbits
	.align	128
        .global         _Z15sumSingleBlock2Pi
        .type           _Z15sumSingleBlock2Pi,@function
        .size           _Z15sumSingleBlock2Pi,(.L_x_6 - _Z15sumSingleBlock2Pi)
        .other          _Z15sumSingleBlock2Pi,@"STO_CUDA_ENTRY STV_DEFAULT"
_Z15sumSingleBlock2Pi:
.text._Z15sumSingleBlock2Pi:
[----:B------:R-:W-:Y:S01]  /*0000*/  LDC R1, c[0x0][0x37c] ;  /* 0x0000df00ff017b82 */ /* 0x000fe20000000800 */
[----:B------:R-:W0:Y:S07]  /*0010*/  S2R R4, SR_TID.X ;  /* 0x0000000000047919 */ /* 0x000e2e0000002100 */
[----:B------:R-:W1:Y:S01]  /*0020*/  LDC.64 R2, c[0x0][0x380] ;  /* 0x0000e000ff027b82 */ /* 0x000e620000000a00 */
[----:B------:R-:W2:Y:S01]  /*0030*/  LDCU.64 UR8, c[0x0][0x358] ;  /* 0x00006b00ff0877ac */ /* 0x000ea20008000a00 */
[----:B0-----:R-:W-:-:S04]  /*0040*/  IMAD.SHL.U32 R5, R4, 0x2, RZ ;  /* 0x0000000204057824 */ /* 0x001fc800078e00ff */
[----:B-1----:R-:W-:-:S05]  /*0050*/  IMAD.WIDE.U32 R2, R5, 0x4, R2 ;  /* 0x0000000405027825 */ /* 0x002fca00078e0002 */
[----:B--2---:R-:W2:Y:S04]  /*0060*/  LDG.E R6, desc[UR8][R2.64] ;  /* 0x0000000802067981 */ /* 0x004ea8000c1e1900 */
[----:B------:R-:W2:Y:S01]  /*0070*/  LDG.E R7, desc[UR8][R2.64+0x4] ;  /* 0x0000040802077981 */ /* 0x000ea2000c1e1900 */
[----:B------:R-:W0:Y:S01]  /*0080*/  S2UR UR5, SR_CgaCtaId ;  /* 0x00000000000579c3 */ /* 0x000e220000008800 */
[----:B------:R-:W-:Y:S01]  /*0090*/  UMOV UR4, 0x400 ;  /* 0x0000040000047882 */ /* 0x000fe20000000000 */
[----:B------:R-:W-:Y:S01]  /*00a0*/  UMOV UR7, 0x1 ;  /* 0x0000000100077882 */ /* 0x000fe20000000000 */
[----:B0-----:R-:W-:Y:S01]  /*00b0*/  ULEA UR4, UR5, UR4, 0x18 ;  /* 0x0000000405047291 */ /* 0x001fe2000f8ec0ff */
[----:B------:R-:W0:Y:S05]  /*00c0*/  LDCU UR5, c[0x0][0x360] ;  /* 0x00006c00ff0577ac */ /* 0x000e2a0008000800 */
[----:B------:R-:W-:-:S05]  /*00d0*/  LEA R0, R4, UR4, 0x3 ;  /* 0x0000000404007c11 */ /* 0x000fca000f8e18ff */
[----:B0-2---:R1:W-:Y:S02]  /*00e0*/  STS.64 [R0], R6 ;  /* 0x0000000600007388 */ /* 0x0053e40000000a00 */
.L_x_0:
[----:B------:R-:W-:Y:S01]  /*00f0*/  ISETP.GE.U32.AND P0, PT, R4, UR5, PT ;  /* 0x0000000504007c0c */ /* 0x000fe2000bf06070 */
[----:B------:R-:W-:Y:S02]  /*0100*/  UISETP.GT.U32.AND UP0, UPT, UR5, 0x1, UPT ;  /* 0x000000010500788c */ /* 0x000fe4000bf04070 */
[----:B------:R-:W-:-:S07]  /*0110*/  USHF.R.U32.HI UR6, URZ, 0x1, UR5 ;  /* 0x00000001ff067899 */ /* 0x000fce0008011605 */
[----:B------:R-:W-:-:S03]  /*0120*/  UMOV UR5, UR6 ;  /* 0x0000000600057c82 */ /* 0x000fc60008000000 */
[----:B01----:R-:W-:-:S04]  /*0130*/  @!P0 IMAD R0, R5, UR7, RZ ;  /* 0x0000000705008c24 */ /* 0x003fc8000f8e02ff */
[C---:B------:R-:W-:Y:S01]  /*0140*/  @!P0 VIADD R2, R0.reuse, UR7 ;  /* 0x0000000700028c36 */ /* 0x040fe20008000000 */
[----:B------:R-:W-:Y:S01]  /*0150*/  @!P0 LEA R0, R0, UR4, 0x2 ;  /* 0x0000000400008c11 */ /* 0x000fe2000f8e10ff */
[----:B------:R-:W-:-:S03]  /*0160*/  USHF.L.U32 UR7, UR7, 0x1, URZ ;  /* 0x0000000107077899 */ /* 0x000fc600080006ff */
[----:B------:R-:W-:Y:S01]  /*0170*/  @!P0 LEA R2, R2, UR4, 0x2 ;  /* 0x0000000402028c11 */ /* 0x000fe2000f8e10ff */
[----:B------:R-:W-:Y:S05]  /*0180*/  @!P0 LDS R3, [R0] ;  /* 0x0000000000038984 */ /* 0x000fea0000000800 */
[----:B------:R-:W0:Y:S02]  /*0190*/  @!P0 LDS R2, [R2] ;  /* 0x0000000002028984 */ /* 0x000e240000000800 */
[----:B0-----:R-:W-:-:S05]  /*01a0*/  @!P0 IMAD.IADD R3, R2, 0x1, R3 ;  /* 0x0000000102038824 */ /* 0x001fca00078e0203 */
[----:B------:R0:W-:Y:S01]  /*01b0*/  @!P0 STS [R0], R3 ;  /* 0x0000000300008388 */ /* 0x0001e20000000800 */
[----:B------:R-:W-:Y:S05]  /*01c0*/  BRA.U UP0, `(.L_x_0) ;  /* 0xfffffffd00c87547 */ /* 0x000fea000b83ffff */
[----:B------:R-:W-:-:S13]  /*01d0*/  ISETP.NE.AND P0, PT, R4, RZ, PT ;  /* 0x000000ff0400720c */ /* 0x000fda0003f05270 */
[----:B------:R-:W-:Y:S05]  /*01e0*/  @P0 EXIT ;  /* 0x000000000000094d */ /* 0x000fea0003800000 */
[----:B------:R-:W1:Y:S01]  /*01f0*/  S2UR UR5, SR_CgaCtaId ;  /* 0x00000000000579c3 */ /* 0x000e620000008800 */
[----:B------:R-:W-:-:S07]  /*0200*/  UMOV UR4, 0x400 ;  /* 0x0000040000047882 */ /* 0x000fce0000000000 */
[----:B0-----:R-:W0:Y:S01]  /*0210*/  LDC.64 R2, c[0x0][0x380] ;  /* 0x0000e000ff027b82 */ /* 0x001e220000000a00 */
[----:B-1----:R-:W-:-:S09]  /*0220*/  ULEA UR4, UR5, UR4, 0x18 ;  /* 0x0000000405047291 */ /* 0x002fd2000f8ec0ff */
[----:B------:R-:W0:Y:S04]  /*0230*/  LDS R5, [UR4] ;  /* 0x00000004ff057984 */ /* 0x000e280008000800 */
[----:B0-----:R-:W-:Y:S01]  /*0240*/  STG.E desc[UR8][R2.64], R5 ;  /* 0x0000000502007986 */ /* 0x001fe2000c101908 */
[----:B------:R-:W-:Y:S05]  /*0250*/  EXIT ;  /* 0x000000000000794d */ /* 0x000fea0003800000 */
.L_x_1:
[----:B------:R-:W-:-:S00]  /*0260*/  BRA `(.L_x_1) ;  /* 0xfffffffc00fc7947 */ /* 0x000fc0000383ffff */
[----:B------:R-:W-:-:S00]  /*0270*/  NOP ;  /* 0x0000000000007918 */ /* 0x000fc00000000000 */
        /* <DEDUP_REMOVED lines=8> */
.L_x_6:


//--------------------- .text._Z14sumSingleBlockPi --------------------------
	.section	.text._Z14sumSingleBlockPi,"ax",@progbits
	.align	128
        .global         _Z14sumSingleBlockPi
        .type           _Z14sumSingleBlockPi,@function
        .size           _Z14sumSingleBlockPi,(.L_x_7 - _Z14sumSingleBlockPi)
        .other          _Z14sumSingleBlockPi,@"STO_CUDA_ENTRY STV_DEFAULT"
_Z14sumSingleBlockPi:
.text._Z14sumSingleBlockPi:
[----:B------:R-:W-:Y:S01]  /*0000*/  LDC R1, c[0x0][0x37c] ;  /* 0x0000df00ff017b82 */ /* 0x000fe20000000800 */
[----:B------:R-:W0:Y:S07]  /*0010*/  S2R R8, SR_TID.X ;  /* 0x0000000000087919 */ /* 0x000e2e0000002100 */
[----:B------:R-:W1:Y:S01]  /*0020*/  LDC.64 R6, c[0x0][0x380] ;  /* 0x0000e000ff067b82 */ /* 0x000e620000000a00 */
[----:B------:R-:W2:Y:S01]  /*0030*/  LDCU.64 UR8, c[0x0][0x358] ;  /* 0x00006b00ff0877ac */ /* 0x000ea20008000a00 */
[----:B------:R-:W3:Y:S01]  /*0040*/  LDCU UR4, c[0x0][0x360] ;  /* 0x00006c00ff0477ac */ /* 0x000ee20008000800 */
[----:B------:R-:W-:Y:S01]  /*0050*/  UMOV UR6, 0x1 ;  /* 0x0000000100067882 */ /* 0x000fe20000000000 */
[----:B0-23--:R-:W-:-:S07]  /*0060*/  SHF.L.U32 R0, R8, 0x1, RZ ;  /* 0x0000000108007819 */ /* 0x00dfce00000006ff */
.L_x_4:
[----:B------:R-:W-:Y:S01]  /*0070*/  ISETP.GE.U32.AND P0, PT, R8, UR4, PT ;  /* 0x0000000408007c0c */ /* 0x000fe2000bf06070 */
[----:B------:R-:W-:-:S12]  /*0080*/  BSSY.RECONVERGENT B0, `(.L_x_2) ;  /* 0x000000a000007945 */ /* 0x000fd80003800200 */
[----:B0-----:R-:W-:Y:S05]  /*0090*/  @P0 BRA `(.L_x_3) ;  /* 0x0000000000200947 */ /* 0x001fea0003800000 */
[----:B------:R-:W-:-:S05]  /*00a0*/  IMAD R5, R0, UR6, RZ ;  /* 0x0000000600057c24 */ /* 0x000fca000f8e02ff */
[C---:B------:R-:W-:Y:S01]  /*00b0*/  IADD3 R3, PT, PT, R5.reuse, UR6, RZ ;  /* 0x0000000605037c10 */ /* 0x040fe2000fffe0ff */
[----:B-1----:R-:W-:-:S04]  /*00c0*/  IMAD.WIDE R4, R5, 0x4, R6 ;  /* 0x0000000405047825 */ /* 0x002fc800078e0206 */
[----:B------:R-:W-:Y:S01]  /*00d0*/  IMAD.WIDE R2, R3, 0x4, R6 ;  /* 0x0000000403027825 */ /* 0x000fe200078e0206 */
[----:B------:R-:W2:Y:S05]  /*00e0*/  LDG.E R9, desc[UR8][R4.64] ;  /* 0x0000000804097981 */ /* 0x000eaa000c1e1900 */
[----:B------:R-:W2:Y:S02]  /*00f0*/  LDG.E R2, desc[UR8][R2.64] ;  /* 0x0000000802027981 */ /* 0x000ea4000c1e1900 */
[----:B--2---:R-:W-:-:S05]  /*0100*/  IADD3 R9, PT, PT, R2, R9, RZ ;  /* 0x0000000902097210 */ /* 0x004fca0007ffe0ff */
[----:B------:R0:W-:Y:S02]  /*0110*/  STG.E desc[UR8][R4.64], R9 ;  /* 0x0000000904007986 */ /* 0x0001e4000c101908 */
.L_x_3:
[----:B------:R-:W-:Y:S05]  /*0120*/  BSYNC.RECONVERGENT B0 ;  /* 0x0000000000007941 */ /* 0x000fea0003800200 */
.L_x_2:
[----:B------:R-:W-:Y:S02]  /*0130*/  UISETP.GT.U32.AND UP0, UPT, UR4, 0x1, UPT ;  /* 0x000000010400788c */ /* 0x000fe4000bf04070 */
[----:B------:R-:W-:Y:S02]  /*0140*/  USHF.R.U32.HI UR5, URZ, 0x1, UR4 ;  /* 0x00000001ff057899 */ /* 0x000fe40008011604 */
[----:B------:R-:W-:-:S05]  /*0150*/  USHF.L.U32 UR6, UR6, 0x1, URZ ;  /* 0x0000000106067899 */ /* 0x000fca00080006ff */
[----:B------:R-:W-:Y:S01]  /*0160*/  UMOV UR4, UR5 ;  /* 0x0000000500047c82 */ /* 0x000fe20008000000 */
[----:B------:R-:W-:Y:S06]  /*0170*/  BRA.U UP0, `(.L_x_4) ;  /* 0xfffffffd00bc7547 */ /* 0x000fec000b83ffff */
[----:B------:R-:W-:Y:S05]  /*0180*/  EXIT ;  /* 0x000000000000794d */ /* 0x000fea0003800000 */
.L_x_5:
        /* <DEDUP_REMOVED lines=15> */
.L_x_7:


//--------------------- .nv.shared._Z15sumSingleBlock2Pi --------------------------
	.section	.nv.shared._Z15sumSingleBlock2Pi,"aw",@nobits
	.sectionflags	@""
	.align	16
	.zero		1024


//--------------------- .nv.shared.reserved.0     --------------------------
	.section	.nv.shared.reserved.0,"aw",@nobits
	.weak		__nv_reservedSMEM_offset_0_alias
	.size		__nv_reservedSMEM_offset_0_alias, 0, 64
	.other		__nv_reservedSMEM_offset_0_alias,@"STO_CUDA_RESERVED_SHARED STV_DEFAULT"
__nv_reservedSMEM_offset_0_alias:
	.zero		0
	.zero		64


//--------------------- .nv.shared._Z14sumSingleBlockPi --------------------------
	.section	.nv.shared._Z14sumSingleBlockPi,"aw",@nobits
	.sectionflags	@""
	.align	16
	.zero		1024


//--------------------- .nv.constant0._Z15sumSingleBlock2Pi --------------------------
	.section	.nv.constant0._Z15sumSingleBlock2Pi,"a",@progbits
	.sectionflags	@""
	.align	4
.nv.constant0._Z15sumSingleBlock2Pi:
	.zero		904


//--------------------- .nv.constant0._Z14sumSingleBlockPi --------------------------
	.section	.nv.constant0._Z14sumSingleBlockPi,"a",@progbits
	.sectionflags	@""
	.align	4
.nv.constant0._Z14sumSingleBlockPi:
	.zero		904


//--------------------- SYMBOLS --------------------------

	.type		.nv.reservedSmem.offset0,@object
	.size		.nv.reservedSmem.offset0,0x4
	.type		.nv.reservedSmem.cap,@object
	.size		.nv.reservedSmem.cap,0x4
